//
// Generated by NVIDIA NVVM Compiler
//
// Compiler Build ID: CL-36424714
// Cuda compilation tools, release 13.0, V13.0.88
// Based on NVVM 20.0.0
//

.version 9.0
.target sm_100
.address_size 64

	// .globl	_Z9transposePPdS0_PiS1_i

.visible .entry _Z9transposePPdS0_PiS1_i(
	.param .u64 .ptr .align 1 _Z9transposePPdS0_PiS1_i_param_0,
	.param .u64 .ptr .align 1 _Z9transposePPdS0_PiS1_i_param_1,
	.param .u64 .ptr .align 1 _Z9transposePPdS0_PiS1_i_param_2,
	.param .u64 .ptr .align 1 _Z9transposePPdS0_PiS1_i_param_3,
	.param .u32 _Z9transposePPdS0_PiS1_i_param_4
)
{
	.reg .pred 	%p<3>;
	.reg .b32 	%r<13>;
	.reg .b64 	%rd<17>;
	.reg .b64 	%fd<2>;

	ld.param.u64 	%rd3, [_Z9transposePPdS0_PiS1_i_param_0];
	ld.param.u64 	%rd4, [_Z9transposePPdS0_PiS1_i_param_1];
	ld.param.u64 	%rd5, [_Z9transposePPdS0_PiS1_i_param_2];
	ld.param.u64 	%rd6, [_Z9transposePPdS0_PiS1_i_param_3];
	cvta.to.global.u64 	%rd1, %rd6;
	cvta.to.global.u64 	%rd2, %rd5;
	mov.u32 	%r5, %ctaid.x;
	mov.u32 	%r6, %ntid.x;
	mov.u32 	%r7, %tid.x;
	mad.lo.s32 	%r1, %r5, %r6, %r7;
	mov.u32 	%r8, %ctaid.y;
	mov.u32 	%r9, %ntid.y;
	mov.u32 	%r10, %tid.y;
	mad.lo.s32 	%r2, %r8, %r9, %r10;
	ld.global.u32 	%r3, [%rd2];
	setp.ge.s32 	%p1, %r1, %r3;
	@%p1 bra 	$L__BB0_3;
	ld.global.u32 	%r4, [%rd1];
	setp.ge.s32 	%p2, %r2, %r4;
	@%p2 bra 	$L__BB0_3;
	cvta.to.global.u64 	%rd7, %rd3;
	ld.global.u64 	%rd8, [%rd7];
	cvta.to.global.u64 	%rd9, %rd8;
	mad.lo.s32 	%r11, %r3, %r2, %r1;
	mul.wide.s32 	%rd10, %r11, 8;
	add.s64 	%rd11, %rd9, %rd10;
	ld.global.f64 	%fd1, [%rd11];
	cvta.to.global.u64 	%rd12, %rd4;
	ld.global.u64 	%rd13, [%rd12];
	cvta.to.global.u64 	%rd14, %rd13;
	mad.lo.s32 	%r12, %r4, %r1, %r2;
	mul.wide.s32 	%rd15, %r12, 8;
	add.s64 	%rd16, %rd14, %rd15;
	st.global.f64 	[%rd16], %fd1;
	st.global.u32 	[%rd2], %r4;
	st.global.u32 	[%rd1], %r3;
$L__BB0_3:
	ret;

}


// ===== COMPILED SASS (sm_100) =====

	.target	sm_100

	.elftype	@"ET_EXEC"


//--------------------- .note.nv.tkinfo           --------------------------
	.section	.note.nv.tkinfo,"",@"SHT_NOTE"
	.sectionflags	@"SHF_NOTE_NV_TKINFO"
	.tkinfo
        /*0018*/ 	.word	0x00000002
        /*0030*/ 	.string	""
        /*0030*/ 	.string	"ptxas"
        /*0030*/ 	.string	"Cuda compilation tools, release 13.0, V13.0.88"
        /*0030*/ 	.string	"Build cuda_13.0.r13.0/compiler.36424714_0"
        /*0030*/ 	.string	"-arch sm_100 -m 64 "



//--------------------- .note.nv.cuinfo           --------------------------
	.section	.note.nv.cuinfo,"",@"SHT_NOTE"
	.sectionflags	@"SHF_NOTE_NV_CUINFO"
        /*0018*/ 	.short	0x0002
        /*001a*/ 	.short	0x0064
        /*001c*/ 	.short	0x0082
	.zero		2


//--------------------- .nv.info                  --------------------------
	.section	.nv.info,"",@"SHT_CUDA_INFO"
	.align	4


	//----- nvinfo : EIATTR_REGCOUNT
	.align		4
        /*0000*/ 	.byte	0x04, 0x2f
        /*0002*/ 	.short	(.L_1 - .L_0)
	.align		4
.L_0:
        /*0004*/ 	.word	index@(_Z9transposePPdS0_PiS1_i)
        /*0008*/ 	.word	0x00000012


	//----- nvinfo : EIATTR_FRAME_SIZE
	.align		4
.L_1:
        /*000c*/ 	.byte	0x04, 0x11
        /*000e*/ 	.short	(.L_3 - .L_2)
	.align		4
.L_2:
        /*0010*/ 	.word	index@(_Z9transposePPdS0_PiS1_i)
        /*0014*/ 	.word	0x00000000


	//----- nvinfo : EIATTR_MIN_STACK_SIZE
	.align		4
.L_3:
        /*0018*/ 	.byte	0x04, 0x12
        /*001a*/ 	.short	(.L_5 - .L_4)
	.align		4
.L_4:
        /*001c*/ 	.word	index@(_Z9transposePPdS0_PiS1_i)
        /*0020*/ 	.word	0x00000000
.L_5:


//--------------------- .nv.compat                --------------------------
	.section	.nv.compat,"",@"SHT_CUDA_COMPAT_INFO"
	.align	4
        /*0000*/ 	.byte	0x02, 0x09, 0x00, 0x00, 0x02, 0x02, 0x01, 0x00, 0x02, 0x05, 0x05, 0x00, 0x03, 0x07, 0x01, 0x01
        /*0010*/ 	.byte	0x02, 0x03, 0x00, 0x00, 0x02, 0x06, 0x01, 0x00, 0x04, 0x0b, 0x08, 0x00, 0x09, 0x00, 0x00, 0x00
        /*0020*/ 	.byte	0x00, 0x00, 0x00, 0x00


//--------------------- .nv.info._Z9transposePPdS0_PiS1_i --------------------------
	.section	.nv.info._Z9transposePPdS0_PiS1_i,"",@"SHT_CUDA_INFO"
	.sectionflags	@""
	.align	4


	//----- nvinfo : EIATTR_CUDA_API_VERSION
	.align		4
        /*0000*/ 	.byte	0x04, 0x37
        /*0002*/ 	.short	(.L_7 - .L_6)
.L_6:
        /*0004*/ 	.word	0x00000082


	//----- nvinfo : EIATTR_KPARAM_INFO
	.align		4
.L_7:
        /*0008*/ 	.byte	0x04, 0x17
        /*000a*/ 	.short	(.L_9 - .L_8)
.L_8:
        /*000c*/ 	.word	0x00000000
        /*0010*/ 	.short	0x0004
        /*0012*/ 	.short	0x0020
        /*0014*/ 	.byte	0x00, 0xf0, 0x11, 0x00


	//----- nvinfo : EIATTR_KPARAM_INFO
	.align		4
.L_9:
        /*0018*/ 	.byte	0x04, 0x17
        /*001a*/ 	.short	(.L_11 - .L_10)
.L_10:
        /*001c*/ 	.word	0x00000000
        /*0020*/ 	.short	0x0003
        /*0022*/ 	.short	0x0018
        /*0024*/ 	.byte	0x00, 0xf5, 0x21, 0x00


	//----- nvinfo : EIATTR_KPARAM_INFO
	.align		4
.L_11:
        /*0028*/ 	.byte	0x04, 0x17
        /*002a*/ 	.short	(.L_13 - .L_12)
.L_12:
        /*002c*/ 	.word	0x00000000
        /*0030*/ 	.short	0x0002
        /*0032*/ 	.short	0x0010
        /*0034*/ 	.byte	0x00, 0xf5, 0x21, 0x00


	//----- nvinfo : EIATTR_KPARAM_INFO
	.align		4
.L_13:
        /*0038*/ 	.byte	0x04, 0x17
        /*003a*/ 	.short	(.L_15 - .L_14)
.L_14:
        /*003c*/ 	.word	0x00000000
        /*0040*/ 	.short	0x0001
        /*0042*/ 	.short	0x0008
        /*0044*/ 	.byte	0x00, 0xf5, 0x21, 0x00


	//----- nvinfo : EIATTR_KPARAM_INFO
	.align		4
.L_15:
        /*0048*/ 	.byte	0x04, 0x17
        /*004a*/ 	.short	(.L_17 - .L_16)
.L_16:
        /*004c*/ 	.word	0x00000000
        /*0050*/ 	.short	0x0000
        /*0052*/ 	.short	0x0000
        /*0054*/ 	.byte	0x00, 0xf5, 0x21, 0x00


	//----- nvinfo : EIATTR_SPARSE_MMA_MASK
	.align		4
.L_17:
        /*0058*/ 	.byte	0x03, 0x50
        /*005a*/ 	.short	0x0000


	//----- nvinfo : EIATTR_MAXREG_COUNT
	.align		4
        /*005c*/ 	.byte	0x03, 0x1b
        /*005e*/ 	.short	0x00ff


	//----- nvinfo : EIATTR_MERCURY_ISA_VERSION
	.align		4
        /*0060*/ 	.byte	0x03, 0x5f
        /*0062*/ 	.short	0x0101


	//----- nvinfo : EIATTR_VRC_CTA_INIT_COUNT
	.align		4
        /*0064*/ 	.byte	0x02, 0x4a
	.zero		1
	.zero		1


	//----- nvinfo : EIATTR_EXIT_INSTR_OFFSETS
	.align		4
        /*0068*/ 	.byte	0x04, 0x1c
        /*006a*/ 	.short	(.L_19 - .L_18)


	//   ....[0]....
.L_18:
        /*006c*/ 	.word	0x000000d0


	//   ....[1]....
        /*0070*/ 	.word	0x00000110


	//   ....[2]....
        /*0074*/ 	.word	0x000001e0


	//----- nvinfo : EIATTR_CBANK_PARAM_SIZE
	.align		4
.L_19:
        /*0078*/ 	.byte	0x03, 0x19
        /*007a*/ 	.short	0x0024


	//----- nvinfo : EIATTR_PARAM_CBANK
	.align		4
        /*007c*/ 	.byte	0x04, 0x0a
        /*007e*/ 	.short	(.L_21 - .L_20)
	.align		4
.L_20:
        /*0080*/ 	.word	index@(.nv.constant0._Z9transposePPdS0_PiS1_i)
        /*0084*/ 	.short	0x0380
        /*0086*/ 	.short	0x0024


	//----- nvinfo : EIATTR_SW_WAR
	.align		4
.L_21:
        /*0088*/ 	.byte	0x04, 0x36
        /*008a*/ 	.short	(.L_23 - .L_22)
.L_22:
        /*008c*/ 	.word	0x00000008
.L_23:


//--------------------- .nv.callgraph             --------------------------
	.section	.nv.callgraph,"",@"SHT_CUDA_CALLGRAPH"
	.align	4
	.sectionentsize	8
	.align		4
        /*0000*/ 	.word	0x00000000
	.align		4
        /*0004*/ 	.word	0xffffffff
	.align		4
        /*0008*/ 	.word	0x00000000
	.align		4
        /*000c*/ 	.word	0xfffffffe
	.align		4
        /*0010*/ 	.word	0x00000000
	.align		4
        /*0014*/ 	.word	0xfffffffd
	.align		4
        /*0018*/ 	.word	0x00000000
	.align		4
        /*001c*/ 	.word	0xfffffffc


//--------------------- .text._Z9transposePPdS0_PiS1_i --------------------------
	.section	.text._Z9transposePPdS0_PiS1_i,"ax",@progbits
	.align	128
        .global         _Z9transposePPdS0_PiS1_i
        .type           _Z9transposePPdS0_PiS1_i,@function
        .size           _Z9transposePPdS0_PiS1_i,(.L_x_1 - _Z9transposePPdS0_PiS1_i)
        .other          _Z9transposePPdS0_PiS1_i,@"STO_CUDA_ENTRY STV_DEFAULT"
_Z9transposePPdS0_PiS1_i:
.text._Z9transposePPdS0_PiS1_i:
[----:B------:R-:W-:Y:S08]  /*0000*/  LDC R1, c[0x0][0x37c] ;  /* 0x0000df00ff017b82 */ /* 0x000ff00000000800 */
[----:B------:R-:W0:Y:S01]  /*0010*/  LDC.64 R4, c[0x0][0x390] ;  /* 0x0000e400ff047b82 */ /* 0x000e220000000a00 */
[----:B------:R-:W0:Y:S02]  /*0020*/  LDCU.64 UR4, c[0x0][0x358] ;  /* 0x00006b00ff0477ac */ /* 0x000e240008000a00 */
[----:B0-----:R-:W2:Y:S05]  /*0030*/  LDG.E R15, desc[UR4][R4.64] ;  /* 0x00000004040f7981 */ /* 0x001eaa000c1e1900 */
[----:B------:R-:W0:Y:S01]  /*0040*/  S2UR UR6, SR_CTAID.X ;  /* 0x00000000000679c3 */ /* 0x000e220000002500 */
[----:B------:R-:W0:Y:S01]  /*0050*/  S2R R3, SR_TID.X ;  /* 0x0000000000037919 */ /* 0x000e220000002100 */
[----:B------:R-:W1:Y:S06]  /*0060*/  S2R R2, SR_TID.Y ;  /* 0x0000000000027919 */ /* 0x000e6c0000002200 */
[----:B------:R-:W0:Y:S08]  /*0070*/  LDC R0, c[0x0][0x360] ;  /* 0x0000d800ff007b82 */ /* 0x000e300000000800 */
[----:B------:R-:W1:Y:S08]  /*0080*/  S2UR UR7, SR_CTAID.Y ;  /* 0x00000000000779c3 */ /* 0x000e700000002600 */
[----:B------:R-:W1:Y:S01]  /*0090*/  LDC R13, c[0x0][0x364] ;  /* 0x0000d900ff0d7b82 */ /* 0x000e620000000800 */
[----:B0-----:R-:W-:-:S02]  /*00a0*/  IMAD R0, R0, UR6, R3 ;  /* 0x0000000600007c24 */ /* 0x001fc4000f8e0203 */
[----:B-1----:R-:W-:-:S03]  /*00b0*/  IMAD R13, R13, UR7, R2 ;  /* 0x000000070d0d7c24 */ /* 0x002fc6000f8e0202 */
[----:B--2---:R-:W-:-:S13]  /*00c0*/  ISETP.GE.AND P0, PT, R0, R15, PT ;  /* 0x0000000f0000720c */ /* 0x004fda0003f06270 */
[----:B------:R-:W-:Y:S05]  /*00d0*/  @P0 EXIT ;  /* 0x000000000000094d */ /* 0x000fea0003800000 */
[----:B------:R-:W0:Y:S02]  /*00e0*/  LDC.64 R2, c[0x0][0x398] ;  /* 0x0000e600ff027b82 */ /* 0x000e240000000a00 */
[----:B0-----:R-:W2:Y:S02]  /*00f0*/  LDG.E R14, desc[UR4][R2.64] ;  /* 0x00000004020e7981 */ /* 0x001ea4000c1e1900 */
[----:B--2---:R-:W-:-:S13]  /*0100*/  ISETP.GE.AND P0, PT, R13, R14, PT ;  /* 0x0000000e0d00720c */ /* 0x004fda0003f06270 */
[----:B------:R-:W-:Y:S05]  /*0110*/  @P0 EXIT ;  /* 0x000000000000094d */ /* 0x000fea0003800000 */
[----:B------:R-:W0:Y:S02]  /*0120*/  LDC.64 R6, c[0x0][0x380] ;  /* 0x0000e000ff067b82 */ /* 0x000e240000000a00 */
[----:B0-----:R-:W2:Y:S06]  /*0130*/  LDG.E.64 R6, desc[UR4][R6.64] ;  /* 0x0000000406067981 */ /* 0x001eac000c1e1b00 */
[----:B------:R-:W0:Y:S01]  /*0140*/  LDC.64 R10, c[0x0][0x388] ;  /* 0x0000e200ff0a7b82 */ /* 0x000e220000000a00 */
[----:B------:R-:W-:Y:S01]  /*0150*/  IMAD R9, R13, R15, R0 ;  /* 0x0000000f0d097224 */ /* 0x000fe200078e0200 */
[----:B0-----:R-:W3:Y:S03]  /*0160*/  LDG.E.64 R10, desc[UR4][R10.64] ;  /* 0x000000040a0a7981 */ /* 0x001ee6000c1e1b00 */
[----:B--2---:R-:W-:-:S06]  /*0170*/  IMAD.WIDE R8, R9, 0x8, R6 ;  /* 0x0000000809087825 */ /* 0x004fcc00078e0206 */
[----:B------:R-:W2:Y:S01]  /*0180*/  LDG.E.64 R8, desc[UR4][R8.64] ;  /* 0x0000000408087981 */ /* 0x000ea2000c1e1b00 */
[----:B------:R-:W-:-:S04]  /*0190*/  IMAD R13, R0, R14, R13 ;  /* 0x0000000e000d7224 */ /* 0x000fc800078e020d */
[----:B---3--:R-:W-:-:S05]  /*01a0*/  IMAD.WIDE R12, R13, 0x8, R10 ;  /* 0x000000080d0c7825 */ /* 0x008fca00078e020a */
[----:B--2---:R-:W-:Y:S04]  /*01b0*/  STG.E.64 desc[UR4][R12.64], R8 ;  /* 0x000000080c007986 */ /* 0x004fe8000c101b04 */
[----:B------:R-:W-:Y:S04]  /*01c0*/  STG.E desc[UR4][R4.64], R14 ;  /* 0x0000000e04007986 */ /* 0x000fe8000c101904 */
[----:B------:R-:W-:Y:S01]  /*01d0*/  STG.E desc[UR4][R2.64], R15 ;  /* 0x0000000f02007986 */ /* 0x000fe2000c101904 */
[----:B------:R-:W-:Y:S05]  /*01e0*/  EXIT ;  /* 0x000000000000794d */ /* 0x000fea0003800000 */
.L_x_0:
[----:B------:R-:W-:-:S00]  /*01f0*/  BRA `(.L_x_0) ;  /* 0xfffffffc00fc7947 */ /* 0x000fc0000383ffff */
[----:B------:R-:W-:-:S00]  /*0200*/  NOP ;  /* 0x0000000000007918 */ /* 0x000fc00000000000 */
[----:B------:R-:W-:-:S00]  /*0210*/  NOP ;  /* 0x0000000000007918 */ /* 0x000fc00000000000 */
[----:B------:R-:W-:-:S00]  /*0220*/  NOP ;  /* 0x0000000000007918 */ /* 0x000fc00000000000 */
[----:B------:R-:W-:-:S00]  /*0230*/  NOP ;  /* 0x0000000000007918 */ /* 0x000fc00000000000 */
[----:B------:R-:W-:-:S00]  /*0240*/  NOP ;  /* 0x0000000000007918 */ /* 0x000fc00000000000 */
[----:B------:R-:W-:-:S00]  /*0250*/  NOP ;  /* 0x0000000000007918 */ /* 0x000fc00000000000 */
[----:B------:R-:W-:-:S00]  /*0260*/  NOP ;  /* 0x0000000000007918 */ /* 0x000fc00000000000 */
[----:B------:R-:W-:-:S00]  /*0270*/  NOP ;  /* 0x0000000000007918 */ /* 0x000fc00000000000 */
.L_x_1:


//--------------------- .nv.shared.reserved.0     --------------------------
	.section	.nv.shared.reserved.0,"aw",@nobits
	.weak		__nv_reservedSMEM_offset_0_alias
	.size		__nv_reservedSMEM_offset_0_alias, 0, 64
	.other		__nv_reservedSMEM_offset_0_alias,@"STO_CUDA_RESERVED_SHARED STV_DEFAULT"
__nv_reservedSMEM_offset_0_alias:
	.zero		0
	.zero		64


//--------------------- .nv.constant0._Z9transposePPdS0_PiS1_i --------------------------
	.section	.nv.constant0._Z9transposePPdS0_PiS1_i,"a",@progbits
	.sectionflags	@""
	.align	4
.nv.constant0._Z9transposePPdS0_PiS1_i:
	.zero		932


//--------------------- SYMBOLS --------------------------

	.type		.nv.reservedSmem.offset0,@object
	.size		.nv.reservedSmem.offset0,0x4
